//
// Generated by NVIDIA NVVM Compiler
//
// Compiler Build ID: CL-36424714
// Cuda compilation tools, release 13.0, V13.0.88
// Based on NVVM 20.0.0
//

.version 9.0
.target sm_100
.address_size 64

	// .globl	_Z15MatrixMulKernelPKfS0_Pfi

.visible .entry _Z15MatrixMulKernelPKfS0_Pfi(
	.param .u64 .ptr .align 1 _Z15MatrixMulKernelPKfS0_Pfi_param_0,
	.param .u64 .ptr .align 1 _Z15MatrixMulKernelPKfS0_Pfi_param_1,
	.param .u64 .ptr .align 1 _Z15MatrixMulKernelPKfS0_Pfi_param_2,
	.param .u32 _Z15MatrixMulKernelPKfS0_Pfi_param_3
)
{
	.reg .pred 	%p<10>;
	.reg .b32 	%r<40>;
	.reg .b32 	%f<67>;
	.reg .b64 	%rd<67>;

	ld.param.u64 	%rd14, [_Z15MatrixMulKernelPKfS0_Pfi_param_0];
	ld.param.u64 	%rd15, [_Z15MatrixMulKernelPKfS0_Pfi_param_1];
	ld.param.u32 	%r18, [_Z15MatrixMulKernelPKfS0_Pfi_param_3];
	cvta.to.global.u64 	%rd1, %rd15;
	cvta.to.global.u64 	%rd2, %rd14;
	mov.u32 	%r19, %ctaid.y;
	mov.u32 	%r20, %ntid.y;
	mov.u32 	%r21, %tid.y;
	mad.lo.s32 	%r1, %r19, %r20, %r21;
	mov.u32 	%r22, %ctaid.x;
	mov.u32 	%r23, %ntid.x;
	mov.u32 	%r24, %tid.x;
	mad.lo.s32 	%r2, %r22, %r23, %r24;
	max.s32 	%r25, %r1, %r2;
	setp.ge.s32 	%p1, %r25, %r18;
	@%p1 bra 	$L__BB0_13;
	mul.lo.s32 	%r3, %r18, %r1;
	and.b32  	%r4, %r18, 7;
	setp.lt.u32 	%p2, %r18, 8;
	mov.f32 	%f66, 0f00000000;
	mov.b32 	%r38, 0;
	@%p2 bra 	$L__BB0_4;
	and.b32  	%r38, %r18, 2147483640;
	neg.s32 	%r36, %r38;
	mul.wide.s32 	%rd16, %r18, 4;
	add.s64 	%rd3, %rd1, %rd16;
	shl.b32 	%r7, %r18, 3;
	mul.wide.s32 	%rd17, %r18, 8;
	add.s64 	%rd4, %rd1, %rd17;
	mul.wide.s32 	%rd18, %r18, 12;
	add.s64 	%rd5, %rd1, %rd18;
	mul.wide.s32 	%rd19, %r18, 16;
	add.s64 	%rd6, %rd1, %rd19;
	mul.wide.s32 	%rd20, %r18, 20;
	add.s64 	%rd7, %rd1, %rd20;
	mul.wide.s32 	%rd21, %r18, 24;
	add.s64 	%rd8, %rd1, %rd21;
	mul.wide.s32 	%rd22, %r18, 28;
	add.s64 	%rd9, %rd1, %rd22;
	mul.wide.u32 	%rd23, %r3, 4;
	add.s64 	%rd24, %rd23, %rd2;
	add.s64 	%rd66, %rd24, 16;
	mov.f32 	%f66, 0f00000000;
	mov.u32 	%r35, %r2;
$L__BB0_3:
	.pragma "nounroll";
	mul.wide.s32 	%rd25, %r35, 4;
	add.s64 	%rd26, %rd3, %rd25;
	add.s64 	%rd27, %rd4, %rd25;
	add.s64 	%rd28, %rd5, %rd25;
	add.s64 	%rd29, %rd6, %rd25;
	add.s64 	%rd30, %rd7, %rd25;
	add.s64 	%rd31, %rd8, %rd25;
	add.s64 	%rd32, %rd9, %rd25;
	add.s64 	%rd33, %rd1, %rd25;
	ld.global.f32 	%f16, [%rd66+-16];
	ld.global.f32 	%f17, [%rd33];
	fma.rn.f32 	%f18, %f16, %f17, %f66;
	ld.global.f32 	%f19, [%rd66+-12];
	ld.global.f32 	%f20, [%rd26];
	fma.rn.f32 	%f21, %f19, %f20, %f18;
	ld.global.f32 	%f22, [%rd66+-8];
	ld.global.f32 	%f23, [%rd27];
	fma.rn.f32 	%f24, %f22, %f23, %f21;
	ld.global.f32 	%f25, [%rd66+-4];
	ld.global.f32 	%f26, [%rd28];
	fma.rn.f32 	%f27, %f25, %f26, %f24;
	ld.global.f32 	%f28, [%rd66];
	ld.global.f32 	%f29, [%rd29];
	fma.rn.f32 	%f30, %f28, %f29, %f27;
	ld.global.f32 	%f31, [%rd66+4];
	ld.global.f32 	%f32, [%rd30];
	fma.rn.f32 	%f33, %f31, %f32, %f30;
	ld.global.f32 	%f34, [%rd66+8];
	ld.global.f32 	%f35, [%rd31];
	fma.rn.f32 	%f36, %f34, %f35, %f33;
	ld.global.f32 	%f37, [%rd66+12];
	ld.global.f32 	%f38, [%rd32];
	fma.rn.f32 	%f66, %f37, %f38, %f36;
	add.s32 	%r36, %r36, 8;
	add.s32 	%r35, %r35, %r7;
	add.s64 	%rd66, %rd66, 32;
	setp.ne.s32 	%p3, %r36, 0;
	@%p3 bra 	$L__BB0_3;
$L__BB0_4:
	setp.eq.s32 	%p4, %r4, 0;
	@%p4 bra 	$L__BB0_12;
	and.b32  	%r13, %r18, 3;
	setp.lt.u32 	%p5, %r4, 4;
	@%p5 bra 	$L__BB0_7;
	add.s32 	%r27, %r38, %r3;
	mul.wide.u32 	%rd34, %r27, 4;
	add.s64 	%rd35, %rd2, %rd34;
	ld.global.f32 	%f40, [%rd35];
	mad.lo.s32 	%r28, %r38, %r18, %r2;
	mul.wide.s32 	%rd36, %r28, 4;
	add.s64 	%rd37, %rd1, %rd36;
	ld.global.f32 	%f41, [%rd37];
	fma.rn.f32 	%f42, %f40, %f41, %f66;
	cvt.u64.u32 	%rd38, %r3;
	cvt.u64.u32 	%rd39, %r38;
	add.s64 	%rd40, %rd39, %rd38;
	shl.b64 	%rd41, %rd40, 2;
	add.s64 	%rd42, %rd2, %rd41;
	ld.global.f32 	%f43, [%rd42+4];
	mul.wide.s32 	%rd43, %r18, 4;
	add.s64 	%rd44, %rd37, %rd43;
	ld.global.f32 	%f44, [%rd44];
	fma.rn.f32 	%f45, %f43, %f44, %f42;
	ld.global.f32 	%f46, [%rd42+8];
	add.s64 	%rd45, %rd44, %rd43;
	ld.global.f32 	%f47, [%rd45];
	fma.rn.f32 	%f48, %f46, %f47, %f45;
	ld.global.f32 	%f49, [%rd42+12];
	add.s64 	%rd46, %rd45, %rd43;
	ld.global.f32 	%f50, [%rd46];
	fma.rn.f32 	%f66, %f49, %f50, %f48;
	add.s32 	%r38, %r38, 4;
$L__BB0_7:
	setp.eq.s32 	%p6, %r13, 0;
	@%p6 bra 	$L__BB0_12;
	setp.eq.s32 	%p7, %r13, 1;
	@%p7 bra 	$L__BB0_10;
	add.s32 	%r29, %r38, %r3;
	mul.wide.u32 	%rd47, %r29, 4;
	add.s64 	%rd48, %rd2, %rd47;
	ld.global.f32 	%f52, [%rd48];
	mad.lo.s32 	%r30, %r38, %r18, %r2;
	mul.wide.s32 	%rd49, %r30, 4;
	add.s64 	%rd50, %rd1, %rd49;
	ld.global.f32 	%f53, [%rd50];
	fma.rn.f32 	%f54, %f52, %f53, %f66;
	cvt.u64.u32 	%rd51, %r3;
	cvt.u64.u32 	%rd52, %r38;
	add.s64 	%rd53, %rd52, %rd51;
	shl.b64 	%rd54, %rd53, 2;
	add.s64 	%rd55, %rd2, %rd54;
	ld.global.f32 	%f55, [%rd55+4];
	mul.wide.s32 	%rd56, %r18, 4;
	add.s64 	%rd57, %rd50, %rd56;
	ld.global.f32 	%f56, [%rd57];
	fma.rn.f32 	%f66, %f55, %f56, %f54;
	add.s32 	%r38, %r38, 2;
$L__BB0_10:
	and.b32  	%r31, %r18, 1;
	setp.eq.b32 	%p8, %r31, 1;
	not.pred 	%p9, %p8;
	@%p9 bra 	$L__BB0_12;
	add.s32 	%r32, %r38, %r3;
	mul.wide.u32 	%rd58, %r32, 4;
	add.s64 	%rd59, %rd2, %rd58;
	ld.global.f32 	%f57, [%rd59];
	mad.lo.s32 	%r33, %r38, %r18, %r2;
	mul.wide.s32 	%rd60, %r33, 4;
	add.s64 	%rd61, %rd1, %rd60;
	ld.global.f32 	%f58, [%rd61];
	fma.rn.f32 	%f66, %f57, %f58, %f66;
$L__BB0_12:
	ld.param.u64 	%rd65, [_Z15MatrixMulKernelPKfS0_Pfi_param_2];
	add.s32 	%r34, %r3, %r2;
	cvta.to.global.u64 	%rd62, %rd65;
	mul.wide.s32 	%rd63, %r34, 4;
	add.s64 	%rd64, %rd62, %rd63;
	st.global.f32 	[%rd64], %f66;
$L__BB0_13:
	ret;

}


// ===== COMPILED SASS (sm_100) =====

	.target	sm_100

	.elftype	@"ET_EXEC"


//--------------------- .note.nv.tkinfo           --------------------------
	.section	.note.nv.tkinfo,"",@"SHT_NOTE"
	.sectionflags	@"SHF_NOTE_NV_TKINFO"
	.tkinfo
        /*0018*/ 	.word	0x00000002
        /*0030*/ 	.string	""
        /*0030*/ 	.string	"ptxas"
        /*0030*/ 	.string	"Cuda compilation tools, release 13.0, V13.0.88"
        /*0030*/ 	.string	"Build cuda_13.0.r13.0/compiler.36424714_0"
        /*0030*/ 	.string	"-arch sm_100 -m 64 "



//--------------------- .note.nv.cuinfo           --------------------------
	.section	.note.nv.cuinfo,"",@"SHT_NOTE"
	.sectionflags	@"SHF_NOTE_NV_CUINFO"
        /*0018*/ 	.short	0x0002
        /*001a*/ 	.short	0x0064
        /*001c*/ 	.short	0x0082
	.zero		2


//--------------------- .nv.info                  --------------------------
	.section	.nv.info,"",@"SHT_CUDA_INFO"
	.align	4


	//----- nvinfo : EIATTR_REGCOUNT
	.align		4
        /*0000*/ 	.byte	0x04, 0x2f
        /*0002*/ 	.short	(.L_1 - .L_0)
	.align		4
.L_0:
        /*0004*/ 	.word	index@(_Z15MatrixMulKernelPKfS0_Pfi)
        /*0008*/ 	.word	0x0000001e


	//----- nvinfo : EIATTR_FRAME_SIZE
	.align		4
.L_1:
        /*000c*/ 	.byte	0x04, 0x11
        /*000e*/ 	.short	(.L_3 - .L_2)
	.align		4
.L_2:
        /*0010*/ 	.word	index@(_Z15MatrixMulKernelPKfS0_Pfi)
        /*0014*/ 	.word	0x00000000


	//----- nvinfo : EIATTR_MIN_STACK_SIZE
	.align		4
.L_3:
        /*0018*/ 	.byte	0x04, 0x12
        /*001a*/ 	.short	(.L_5 - .L_4)
	.align		4
.L_4:
        /*001c*/ 	.word	index@(_Z15MatrixMulKernelPKfS0_Pfi)
        /*0020*/ 	.word	0x00000000
.L_5:


//--------------------- .nv.compat                --------------------------
	.section	.nv.compat,"",@"SHT_CUDA_COMPAT_INFO"
	.align	4
        /*0000*/ 	.byte	0x02, 0x09, 0x00, 0x00, 0x02, 0x02, 0x01, 0x00, 0x02, 0x05, 0x05, 0x00, 0x03, 0x07, 0x01, 0x01
        /*0010*/ 	.byte	0x02, 0x03, 0x00, 0x00, 0x02, 0x06, 0x01, 0x00, 0x04, 0x0b, 0x08, 0x00, 0x09, 0x00, 0x00, 0x00
        /*0020*/ 	.byte	0x00, 0x00, 0x00, 0x00


//--------------------- .nv.info._Z15MatrixMulKernelPKfS0_Pfi --------------------------
	.section	.nv.info._Z15MatrixMulKernelPKfS0_Pfi,"",@"SHT_CUDA_INFO"
	.sectionflags	@""
	.align	4


	//----- nvinfo : EIATTR_CUDA_API_VERSION
	.align		4
        /*0000*/ 	.byte	0x04, 0x37
        /*0002*/ 	.short	(.L_7 - .L_6)
.L_6:
        /*0004*/ 	.word	0x00000082


	//----- nvinfo : EIATTR_KPARAM_INFO
	.align		4
.L_7:
        /*0008*/ 	.byte	0x04, 0x17
        /*000a*/ 	.short	(.L_9 - .L_8)
.L_8:
        /*000c*/ 	.word	0x00000000
        /*0010*/ 	.short	0x0003
        /*0012*/ 	.short	0x0018
        /*0014*/ 	.byte	0x00, 0xf0, 0x11, 0x00


	//----- nvinfo : EIATTR_KPARAM_INFO
	.align		4
.L_9:
        /*0018*/ 	.byte	0x04, 0x17
        /*001a*/ 	.short	(.L_11 - .L_10)
.L_10:
        /*001c*/ 	.word	0x00000000
        /*0020*/ 	.short	0x0002
        /*0022*/ 	.short	0x0010
        /*0024*/ 	.byte	0x00, 0xf5, 0x21, 0x00


	//----- nvinfo : EIATTR_KPARAM_INFO
	.align		4
.L_11:
        /*0028*/ 	.byte	0x04, 0x17
        /*002a*/ 	.short	(.L_13 - .L_12)
.L_12:
        /*002c*/ 	.word	0x00000000
        /*0030*/ 	.short	0x0001
        /*0032*/ 	.short	0x0008
        /*0034*/ 	.byte	0x00, 0xf5, 0x21, 0x00


	//----- nvinfo : EIATTR_KPARAM_INFO
	.align		4
.L_13:
        /*0038*/ 	.byte	0x04, 0x17
        /*003a*/ 	.short	(.L_15 - .L_14)
.L_14:
        /*003c*/ 	.word	0x00000000
        /*0040*/ 	.short	0x0000
        /*0042*/ 	.short	0x0000
        /*0044*/ 	.byte	0x00, 0xf5, 0x21, 0x00


	//----- nvinfo : EIATTR_SPARSE_MMA_MASK
	.align		4
.L_15:
        /*0048*/ 	.byte	0x03, 0x50
        /*004a*/ 	.short	0x0000


	//----- nvinfo : EIATTR_MAXREG_COUNT
	.align		4
        /*004c*/ 	.byte	0x03, 0x1b
        /*004e*/ 	.short	0x00ff


	//----- nvinfo : EIATTR_MERCURY_ISA_VERSION
	.align		4
        /*0050*/ 	.byte	0x03, 0x5f
        /*0052*/ 	.short	0x0101


	//----- nvinfo : EIATTR_VRC_CTA_INIT_COUNT
	.align		4
        /*0054*/ 	.byte	0x02, 0x4a
	.zero		1
	.zero		1


	//----- nvinfo : EIATTR_EXIT_INSTR_OFFSETS
	.align		4
        /*0058*/ 	.byte	0x04, 0x1c
        /*005a*/ 	.short	(.L_17 - .L_16)


	//   ....[0]....
.L_16:
        /*005c*/ 	.word	0x000000c0


	//   ....[1]....
        /*0060*/ 	.word	0x00000a90


	//----- nvinfo : EIATTR_CBANK_PARAM_SIZE
	.align		4
.L_17:
        /*0064*/ 	.byte	0x03, 0x19
        /*0066*/ 	.short	0x001c


	//----- nvinfo : EIATTR_PARAM_CBANK
	.align		4
        /*0068*/ 	.byte	0x04, 0x0a
        /*006a*/ 	.short	(.L_19 - .L_18)
	.align		4
.L_18:
        /*006c*/ 	.word	index@(.nv.constant0._Z15MatrixMulKernelPKfS0_Pfi)
        /*0070*/ 	.short	0x0380
        /*0072*/ 	.short	0x001c


	//----- nvinfo : EIATTR_SW_WAR
	.align		4
.L_19:
        /*0074*/ 	.byte	0x04, 0x36
        /*0076*/ 	.short	(.L_21 - .L_20)
.L_20:
        /*0078*/ 	.word	0x00000008
.L_21:


//--------------------- .nv.callgraph             --------------------------
	.section	.nv.callgraph,"",@"SHT_CUDA_CALLGRAPH"
	.align	4
	.sectionentsize	8
	.align		4
        /*0000*/ 	.word	0x00000000
	.align		4
        /*0004*/ 	.word	0xffffffff
	.align		4
        /*0008*/ 	.word	0x00000000
	.align		4
        /*000c*/ 	.word	0xfffffffe
	.align		4
        /*0010*/ 	.word	0x00000000
	.align		4
        /*0014*/ 	.word	0xfffffffd
	.align		4
        /*0018*/ 	.word	0x00000000
	.align		4
        /*001c*/ 	.word	0xfffffffc


//--------------------- .text._Z15MatrixMulKernelPKfS0_Pfi --------------------------
	.section	.text._Z15MatrixMulKernelPKfS0_Pfi,"ax",@progbits
	.align	128
        .global         _Z15MatrixMulKernelPKfS0_Pfi
        .type           _Z15MatrixMulKernelPKfS0_Pfi,@function
        .size           _Z15MatrixMulKernelPKfS0_Pfi,(.L_x_5 - _Z15MatrixMulKernelPKfS0_Pfi)
        .other          _Z15MatrixMulKernelPKfS0_Pfi,@"STO_CUDA_ENTRY STV_DEFAULT"
_Z15MatrixMulKernelPKfS0_Pfi:
.text._Z15MatrixMulKernelPKfS0_Pfi:
[----:B------:R-:W-:Y:S01]  /*0000*/  LDC R1, c[0x0][0x37c] ;  /* 0x0000df00ff017b82 */ /* 0x000fe20000000800 */
[----:B------:R-:W0:Y:S07]  /*0010*/  S2R R0, SR_TID.Y ;  /* 0x0000000000007919 */ /* 0x000e2e0000002200 */
[----:B------:R-:W0:Y:S01]  /*0020*/  S2UR UR4, SR_CTAID.Y ;  /* 0x00000000000479c3 */ /* 0x000e220000002600 */
[----:B------:R-:W1:Y:S01]  /*0030*/  LDCU UR20, c[0x0][0x398] ;  /* 0x00007300ff1477ac */ /* 0x000e620008000800 */
[----:B------:R-:W2:Y:S06]  /*0040*/  S2R R3, SR_TID.X ;  /* 0x0000000000037919 */ /* 0x000eac0000002100 */
[----:B------:R-:W0:Y:S08]  /*0050*/  LDC R13, c[0x0][0x364] ;  /* 0x0000d900ff0d7b82 */ /* 0x000e300000000800 */
[----:B------:R-:W2:Y:S08]  /*0060*/  S2UR UR5, SR_CTAID.X ;  /* 0x00000000000579c3 */ /* 0x000eb00000002500 */
[----:B------:R-:W2:Y:S01]  /*0070*/  LDC R2, c[0x0][0x360] ;  /* 0x0000d800ff027b82 */ /* 0x000ea20000000800 */
[----:B0-----:R-:W-:-:S02]  /*0080*/  IMAD R13, R13, UR4, R0 ;  /* 0x000000040d0d7c24 */ /* 0x001fc4000f8e0200 */
[----:B--2---:R-:W-:-:S05]  /*0090*/  IMAD R0, R2, UR5, R3 ;  /* 0x0000000502007c24 */ /* 0x004fca000f8e0203 */
[----:B------:R-:W-:-:S04]  /*00a0*/  VIMNMX R2, PT, PT, R13, R0, !PT ;  /* 0x000000000d027248 */ /* 0x000fc80007fe0100 */
[----:B-1----:R-:W-:-:S13]  /*00b0*/  ISETP.GE.AND P0, PT, R2, UR20, PT ;  /* 0x0000001402007c0c */ /* 0x002fda000bf06270 */
[----:B------:R-:W-:Y:S05]  /*00c0*/  @P0 EXIT ;  /* 0x000000000000094d */ /* 0x000fea0003800000 */
[----:B------:R-:W-:Y:S01]  /*00d0*/  UISETP.GE.U32.AND UP0, UPT, UR20, 0x8, UPT ;  /* 0x000000081400788c */ /* 0x000fe2000bf06070 */
[----:B------:R-:W-:Y:S02]  /*00e0*/  HFMA2 R12, -RZ, RZ, 0, 0 ;  /* 0x00000000ff0c7431 */ /* 0x000fe400000001ff */
[----:B------:R-:W-:Y:S01]  /*00f0*/  IMAD R13, R13, UR20, RZ ;  /* 0x000000140d0d7c24 */ /* 0x000fe2000f8e02ff */
[----:B------:R-:W-:Y:S01]  /*0100*/  UMOV UR4, URZ ;  /* 0x000000ff00047c82 */ /* 0x000fe20008000000 */
[----:B------:R-:W0:Y:S04]  /*0110*/  LDCU.64 UR18, c[0x0][0x358] ;  /* 0x00006b00ff1277ac */ /* 0x000e280008000a00 */
[----:B------:R-:W-:Y:S05]  /*0120*/  BRA.U !UP0, `(.L_x_0) ;  /* 0x0000000508047547 */ /* 0x000fea000b800000 */
[----:B------:R-:W1:Y:S01]  /*0130*/  LDCU.128 UR24, c[0x0][0x380] ;  /* 0x00007000ff1877ac */ /* 0x000e620008000c00 */
[----:B------:R-:W-:Y:S02]  /*0140*/  MOV R12, RZ ;  /* 0x000000ff000c7202 */ /* 0x000fe40000000f00 */
[----:B------:R-:W-:Y:S01]  /*0150*/  MOV R14, R0 ;  /* 0x00000000000e7202 */ /* 0x000fe20000000f00 */
[----:B------:R-:W-:-:S04]  /*0160*/  ULOP3.LUT UR4, UR20, 0x7ffffff8, URZ, 0xc0, !UPT ;  /* 0x7ffffff814047892 */ /* 0x000fc8000f8ec0ff */
[----:B------:R-:W-:Y:S01]  /*0170*/  UIADD3 UR5, UPT, UPT, -UR4, URZ, URZ ;  /* 0x000000ff04057290 */ /* 0x000fe2000fffe1ff */
[----:B-1----:R-:W-:Y:S01]  /*0180*/  MOV R2, UR24 ;  /* 0x0000001800027c02 */ /* 0x002fe20008000f00 */
[----:B------:R-:W-:Y:S01]  /*0190*/  UIMAD.WIDE UR6, UR20, 0x8, UR26 ;  /* 0x00000008140678a5 */ /* 0x000fe2000f8e021a */
[----:B------:R-:W-:Y:S01]  /*01a0*/  MOV R3, UR25 ;  /* 0x0000001900037c02 */ /* 0x000fe20008000f00 */
[----:B------:R-:W-:Y:S02]  /*01b0*/  UIMAD.WIDE UR8, UR20, 0xc, UR26 ;  /* 0x0000000c140878a5 */ /* 0x000fe4000f8e021a */
[----:B------:R-:W-:Y:S01]  /*01c0*/  UIMAD.WIDE UR10, UR20, 0x10, UR26 ;  /* 0x00000010140a78a5 */ /* 0x000fe2000f8e021a */
[----:B------:R-:W-:Y:S01]  /*01d0*/  IMAD.WIDE.U32 R2, R13, 0x4, R2 ;  /* 0x000000040d027825 */ /* 0x000fe200078e0002 */
[----:B------:R-:W-:Y:S02]  /*01e0*/  UIMAD.WIDE UR12, UR20, 0x14, UR26 ;  /* 0x00000014140c78a5 */ /* 0x000fe4000f8e021a */
[----:B------:R-:W-:Y:S01]  /*01f0*/  UIMAD.WIDE UR14, UR20, 0x18, UR26 ;  /* 0x00000018140e78a5 */ /* 0x000fe2000f8e021a */
[----:B------:R-:W-:Y:S01]  /*0200*/  IADD3 R2, P0, PT, R2, 0x10, RZ ;  /* 0x0000001002027810 */ /* 0x000fe20007f1e0ff */
[----:B------:R-:W-:-:S03]  /*0210*/  UIMAD.WIDE UR16, UR20, 0x1c, UR26 ;  /* 0x0000001c141078a5 */ /* 0x000fc6000f8e021a */
[----:B------:R-:W-:-:S09]  /*0220*/  IADD3.X R3, PT, PT, RZ, R3, RZ, P0, !PT ;  /* 0x00000003ff037210 */ /* 0x000fd200007fe4ff */
.L_x_1:
[----:B------:R-:W-:Y:S01]  /*0230*/  UIMAD.WIDE UR22, UR20, 0x4, UR26 ;  /* 0x00000004141678a5 */ /* 0x000fe2000f8e021a */
[----:B------:R-:W-:Y:S02]  /*0240*/  IMAD.MOV.U32 R23, RZ, RZ, 0x4 ;  /* 0x00000004ff177424 */ /* 0x000fe400078e00ff */
[----:B------:R-:W-:Y:S01]  /*0250*/  HFMA2 R11, -RZ, RZ, 0, 2.384185791015625e-07 ;  /* 0x00000004ff0b7431 */ /* 0x000fe200000001ff */
[----:B------:R-:W-:Y:S01]  /*0260*/  MOV R25, 0x4 ;  /* 0x0000000400197802 */ /* 0x000fe20000000f00 */
[----:B0-----:R-:W2:Y:S01]  /*0270*/  LDG.E R21, desc[UR18][R2.64+-0x10] ;  /* 0xfffff01202157981 */ /* 0x001ea2000c1e1900 */
[C---:B------:R-:W-:Y:S01]  /*0280*/  IMAD.WIDE R22, R14.reuse, R23, UR26 ;  /* 0x0000001a0e167e25 */ /* 0x040fe2000f8e0217 */
[----:B------:R-:W-:Y:S02]  /*0290*/  MOV R8, UR22 ;  /* 0x0000001600087c02 */ /* 0x000fe40008000f00 */
[----:B------:R-:W-:Y:S01]  /*02a0*/  MOV R9, UR23 ;  /* 0x0000001700097c02 */ /* 0x000fe20008000f00 */
[----:B------:R-:W3:Y:S02]  /*02b0*/  LDG.E R19, desc[UR18][R2.64+-0xc] ;  /* 0xfffff41202137981 */ /* 0x000ee4000c1e1900 */
[----:B------:R-:W-:-:S02]  /*02c0*/  IMAD.WIDE R8, R14, 0x4, R8 ;  /* 0x000000040e087825 */ /* 0x000fc400078e0208 */
[----:B------:R-:W2:Y:S01]  /*02d0*/  LDG.E R22, desc[UR18][R22.64] ;  /* 0x0000001216167981 */ /* 0x000ea2000c1e1900 */
[----:B------:R-:W-:Y:S01]  /*02e0*/  MOV R5, 0x4 ;  /* 0x0000000400057802 */ /* 0x000fe20000000f00 */
[C---:B------:R-:W-:Y:S02]  /*02f0*/  IMAD.WIDE R24, R14.reuse, R25, UR6 ;  /* 0x000000060e187e25 */ /* 0x040fe4000f8e0219 */
[----:B------:R0:W3:Y:S02]  /*0300*/  LDG.E R20, desc[UR18][R8.64] ;  /* 0x0000001208147981 */ /* 0x0000e4000c1e1900 */
[----:B------:R-:W-:Y:S02]  /*0310*/  IMAD.WIDE R10, R14, R11, UR8 ;  /* 0x000000080e0a7e25 */ /* 0x000fe4000f8e020b */
[----:B------:R-:W4:Y:S04]  /*0320*/  LDG.E R18, desc[UR18][R24.64] ;  /* 0x0000001218127981 */ /* 0x000f28000c1e1900 */
[----:B------:R-:W4:Y:S01]  /*0330*/  LDG.E R17, desc[UR18][R2.64+-0x8] ;  /* 0xfffff81202117981 */ /* 0x000f22000c1e1900 */
[----:B0-----:R-:W-:-:S02]  /*0340*/  HFMA2 R9, -RZ, RZ, 0, 2.384185791015625e-07 ;  /* 0x00000004ff097431 */ /* 0x001fc400000001ff */
[----:B------:R-:W-:Y:S01]  /*0350*/  IMAD.MOV.U32 R7, RZ, RZ, 0x4 ;  /* 0x00000004ff077424 */ /* 0x000fe200078e00ff */
[----:B------:R0:W5:Y:S01]  /*0360*/  LDG.E R16, desc[UR18][R10.64] ;  /* 0x000000120a107981 */ /* 0x000162000c1e1900 */
[----:B------:R-:W-:-:S03]  /*0370*/  IMAD.WIDE R4, R14, R5, UR10 ;  /* 0x0000000a0e047e25 */ /* 0x000fc6000f8e0205 */
[----:B------:R-:W5:Y:S01]  /*0380*/  LDG.E R15, desc[UR18][R2.64+-0x4] ;  /* 0xfffffc12020f7981 */ /* 0x000f62000c1e1900 */
[C---:B------:R-:W-:Y:S01]  /*0390*/  IMAD.WIDE R6, R14.reuse, R7, UR12 ;  /* 0x0000000c0e067e25 */ /* 0x040fe2000f8e0207 */
[----:B------:R-:W-:Y:S02]  /*03a0*/  MOV R27, 0x4 ;  /* 0x00000004001b7802 */ /* 0x000fe40000000f00 */
[----:B------:R1:W5:Y:S01]  /*03b0*/  LDG.E R4, desc[UR18][R4.64] ;  /* 0x0000001204047981 */ /* 0x000362000c1e1900 */
[----:B------:R-:W-:-:S03]  /*03c0*/  IMAD.WIDE R8, R14, R9, UR14 ;  /* 0x0000000e0e087e25 */ /* 0x000fc6000f8e0209 */
[----:B------:R-:W5:Y:S01]  /*03d0*/  LDG.E R23, desc[UR18][R2.64] ;  /* 0x0000001202177981 */ /* 0x000f62000c1e1900 */
[----:B0-----:R-:W-:-:S03]  /*03e0*/  IMAD.WIDE R10, R14, R27, UR16 ;  /* 0x000000100e0a7e25 */ /* 0x001fc6000f8e021b */
[----:B------:R-:W5:Y:S04]  /*03f0*/  LDG.E R7, desc[UR18][R6.64] ;  /* 0x0000001206077981 */ /* 0x000f68000c1e1900 */
[----:B------:R-:W5:Y:S04]  /*0400*/  LDG.E R24, desc[UR18][R2.64+0x4] ;  /* 0x0000041202187981 */ /* 0x000f68000c1e1900 */
[----:B------:R-:W5:Y:S04]  /*0410*/  LDG.E R8, desc[UR18][R8.64] ;  /* 0x0000001208087981 */ /* 0x000f68000c1e1900 */
[----:B------:R-:W5:Y:S04]  /*0420*/  LDG.E R25, desc[UR18][R2.64+0x8] ;  /* 0x0000081202197981 */ /* 0x000f68000c1e1900 */
[----:B------:R-:W5:Y:S04]  /*0430*/  LDG.E R10, desc[UR18][R10.64] ;  /* 0x000000120a0a7981 */ /* 0x000f68000c1e1900 */
[----:B------:R0:W5:Y:S01]  /*0440*/  LDG.E R27, desc[UR18][R2.64+0xc] ;  /* 0x00000c12021b7981 */ /* 0x000162000c1e1900 */
[----:B------:R-:W-:-:S04]  /*0450*/  UIADD3 UR5, UPT, UPT, UR5, 0x8, URZ ;  /* 0x0000000805057890 */ /* 0x000fc8000fffe0ff */
[----:B------:R-:W-:Y:S01]  /*0460*/  UISETP.NE.AND UP0, UPT, UR5, URZ, UPT ;  /* 0x000000ff0500728c */ /* 0x000fe2000bf05270 */
[----:B-1----:R-:W-:Y:S02]  /*0470*/  MOV R5, UR20 ;  /* 0x0000001400057c02 */ /* 0x002fe40008000f00 */
[----:B0-----:R-:W-:Y:S02]  /*0480*/  IADD3 R2, P0, PT, R2, 0x20, RZ ;  /* 0x0000002002027810 */ /* 0x001fe40007f1e0ff */
[----:B------:R-:W-:Y:S02]  /*0490*/  LEA R14, R5, R14, 0x3 ;  /* 0x0000000e050e7211 */ /* 0x000fe400078e18ff */
[----:B------:R-:W-:Y:S01]  /*04a0*/  IADD3.X R3, PT, PT, RZ, R3, RZ, P0, !PT ;  /* 0x00000003ff037210 */ /* 0x000fe200007fe4ff */
[----:B--2---:R-:W-:-:S04]  /*04b0*/  FFMA R22, R21, R22, R12 ;  /* 0x0000001615167223 */ /* 0x004fc8000000000c */
[----:B---3--:R-:W-:-:S04]  /*04c0*/  FFMA R20, R19, R20, R22 ;  /* 0x0000001413147223 */ /* 0x008fc80000000016 */
[----:B----4-:R-:W-:-:S04]  /*04d0*/  FFMA R18, R17, R18, R20 ;  /* 0x0000001211127223 */ /* 0x010fc80000000014 */
[----:B-----5:R-:W-:-:S04]  /*04e0*/  FFMA R16, R15, R16, R18 ;  /* 0x000000100f107223 */ /* 0x020fc80000000012 */
[----:B------:R-:W-:-:S04]  /*04f0*/  FFMA R23, R23, R4, R16 ;  /* 0x0000000417177223 */ /* 0x000fc80000000010 */
[----:B------:R-:W-:-:S04]  /*0500*/  FFMA R24, R24, R7, R23 ;  /* 0x0000000718187223 */ /* 0x000fc80000000017 */
[----:B------:R-:W-:-:S04]  /*0510*/  FFMA R8, R25, R8, R24 ;  /* 0x0000000819087223 */ /* 0x000fc80000000018 */
[----:B------:R-:W-:Y:S01]  /*0520*/  FFMA R12, R27, R10, R8 ;  /* 0x0000000a1b0c7223 */ /* 0x000fe20000000008 */
[----:B------:R-:W-:Y:S06]  /*0530*/  BRA.U UP0, `(.L_x_1) ;  /* 0xfffffffd003c7547 */ /* 0x000fec000b83ffff */
.L_x_0:
[----:B------:R-:W-:-:S04]  /*0540*/  ULOP3.LUT UR6, UR20, 0x7, URZ, 0xc0, !UPT ;  /* 0x0000000714067892 */ /* 0x000fc8000f8ec0ff */
[----:B------:R-:W-:-:S09]  /*0550*/  UISETP.NE.AND UP0, UPT, UR6, URZ, UPT ;  /* 0x000000ff0600728c */ /* 0x000fd2000bf05270 */
[----:B------:R-:W-:Y:S05]  /*0560*/  BRA.U !UP0, `(.L_x_2) ;  /* 0x0000000508387547 */ /* 0x000fea000b800000 */
[----:B------:R-:W-:Y:S02]  /*0570*/  UISETP.GE.U32.AND UP0, UPT, UR6, 0x4, UPT ;  /* 0x000000040600788c */ /* 0x000fe4000bf06070 */
[----:B------:R-:W-:-:S04]  /*0580*/  ULOP3.LUT UR5, UR20, 0x3, URZ, 0xc0, !UPT ;  /* 0x0000000314057892 */ /* 0x000fc8000f8ec0ff */
[----:B------:R-:W-:-:S03]  /*0590*/  UISETP.NE.AND UP1, UPT, UR5, URZ, UPT ;  /* 0x000000ff0500728c */ /* 0x000fc6000bf25270 */
[----:B------:R-:W-:Y:S08]  /*05a0*/  BRA.U !UP0, `(.L_x_3) ;  /* 0x00000001087c7547 */ /* 0x000ff0000b800000 */
[----:B------:R-:W1:Y:S01]  /*05b0*/  LDC.64 R6, c[0x0][0x388] ;  /* 0x0000e200ff067b82 */ /* 0x000e620000000a00 */
[----:B------:R-:W2:Y:S01]  /*05c0*/  LDCU.64 UR6, c[0x0][0x380] ;  /* 0x00007000ff0677ac */ /* 0x000ea20008000a00 */
[----:B------:R-:W-:Y:S01]  /*05d0*/  IMAD.U32 R9, RZ, RZ, UR4 ;  /* 0x00000004ff097e24 */ /* 0x000fe2000f8e00ff */
[C---:B------:R-:W-:Y:S02]  /*05e0*/  IADD3 R3, PT, PT, R13.reuse, UR4, RZ ;  /* 0x000000040d037c10 */ /* 0x040fe4000fffe0ff */
[----:B------:R-:W-:Y:S01]  /*05f0*/  IADD3 R10, P0, PT, R13, UR4, RZ ;  /* 0x000000040d0a7c10 */ /* 0x000fe2000ff1e0ff */
[----:B------:R-:W-:Y:S01]  /*0600*/  IMAD R9, R9, UR20, R0 ;  /* 0x0000001409097c24 */ /* 0x000fe2000f8e0200 */
[----:B------:R-:W-:Y:S01]  /*0610*/  MOV R11, UR20 ;  /* 0x00000014000b7c02 */ /* 0x000fe20008000f00 */
[----:B------:R-:W3:Y:S01]  /*0620*/  LDC.64 R4, c[0x0][0x380] ;  /* 0x0000e000ff047b82 */ /* 0x000ee20000000a00 */
[----:B------:R-:W-:Y:S01]  /*0630*/  MOV R15, UR20 ;  /* 0x00000014000f7c02 */ /* 0x000fe20008000f00 */
[----:B-1----:R-:W-:Y:S01]  /*0640*/  IMAD.WIDE R6, R9, 0x4, R6 ;  /* 0x0000000409067825 */ /* 0x002fe200078e0206 */
[----:B------:R-:W-:-:S05]  /*0650*/  MOV R9, UR20 ;  /* 0x0000001400097c02 */ /* 0x000fca0008000f00 */
[----:B------:R-:W-:Y:S02]  /*0660*/  IMAD.WIDE R8, R9, 0x4, R6 ;  /* 0x0000000409087825 */ /* 0x000fe400078e0206 */
[----:B0-----:R-:W4:Y:S02]  /*0670*/  LDG.E R6, desc[UR18][R6.64] ;  /* 0x0000001206067981 */ /* 0x001f24000c1e1900 */
[----:B---3--:R-:W-:Y:S01]  /*0680*/  IMAD.WIDE.U32 R4, R3, 0x4, R4 ;  /* 0x0000000403047825 */ /* 0x008fe200078e0004 */
[----:B------:R-:W-:Y:S01]  /*0690*/  IADD3.X R3, PT, PT, RZ, RZ, RZ, P0, !PT ;  /* 0x000000ffff037210 */ /* 0x000fe200007fe4ff */
[----:B------:R-:W3:Y:S01]  /*06a0*/  LDG.E R17, desc[UR18][R8.64] ;  /* 0x0000001208117981 */ /* 0x000ee2000c1e1900 */
[----:B--2---:R-:W-:-:S03]  /*06b0*/  LEA R2, P0, R10, UR6, 0x2 ;  /* 0x000000060a027c11 */ /* 0x004fc6000f8010ff */
[----:B------:R-:W4:Y:S01]  /*06c0*/  LDG.E R5, desc[UR18][R4.64] ;  /* 0x0000001204057981 */ /* 0x000f22000c1e1900 */
[----:B------:R-:W-:Y:S01]  /*06d0*/  LEA.HI.X R3, R10, UR7, R3, 0x2, P0 ;  /* 0x000000070a037c11 */ /* 0x000fe200080f1403 */
[----:B------:R-:W-:-:S04]  /*06e0*/  IMAD.WIDE R10, R11, 0x4, R8 ;  /* 0x000000040b0a7825 */ /* 0x000fc800078e0208 */
[----:B------:R-:W3:Y:S01]  /*06f0*/  LDG.E R16, desc[UR18][R2.64+0x4] ;  /* 0x0000041202107981 */ /* 0x000ee2000c1e1900 */
[----:B------:R-:W-:-:S03]  /*0700*/  IMAD.WIDE R14, R15, 0x4, R10 ;  /* 0x000000040f0e7825 */ /* 0x000fc600078e020a */
[----:B------:R-:W2:Y:S04]  /*0710*/  LDG.E R19, desc[UR18][R10.64] ;  /* 0x000000120a137981 */ /* 0x000ea8000c1e1900 */
[----:B------:R-:W2:Y:S04]  /*0720*/  LDG.E R18, desc[UR18][R2.64+0x8] ;  /* 0x0000081202127981 */ /* 0x000ea8000c1e1900 */
[----:B------:R-:W5:Y:S04]  /*0730*/  LDG.E R20, desc[UR18][R2.64+0xc] ;  /* 0x00000c1202147981 */ /* 0x000f68000c1e1900 */
[----:B------:R-:W5:Y:S01]  /*0740*/  LDG.E R14, desc[UR18][R14.64] ;  /* 0x000000120e0e7981 */ /* 0x000f62000c1e1900 */
[----:B------:R-:W-:Y:S01]  /*0750*/  UIADD3 UR4, UPT, UPT, UR4, 0x4, URZ ;  /* 0x0000000404047890 */ /* 0x000fe2000fffe0ff */
[----:B----4-:R-:W-:-:S04]  /*0760*/  FFMA R5, R5, R6, R12 ;  /* 0x0000000605057223 */ /* 0x010fc8000000000c */
[----:B---3--:R-:W-:-:S04]  /*0770*/  FFMA R5, R16, R17, R5 ;  /* 0x0000001110057223 */ /* 0x008fc80000000005 */
[----:B--2---:R-:W-:-:S04]  /*0780*/  FFMA R5, R18, R19, R5 ;  /* 0x0000001312057223 */ /* 0x004fc80000000005 */
[----:B-----5:R-:W-:-:S07]  /*0790*/  FFMA R12, R20, R14, R5 ;  /* 0x0000000e140c7223 */ /* 0x020fce0000000005 */
.L_x_3:
[----:B------:R-:W-:Y:S05]  /*07a0*/  BRA.U !UP1, `(.L_x_2) ;  /* 0x0000000109a87547 */ /* 0x000fea000b800000 */
[----:B------:R-:W-:Y:S01]  /*07b0*/  UISETP.NE.AND UP0, UPT, UR5, 0x1, UPT ;  /* 0x000000010500788c */ /* 0x000fe2000bf05270 */
[----:B------:R-:W-:Y:S01]  /*07c0*/  MOV R7, UR4 ;  /* 0x0000000400077c02 */ /* 0x000fe20008000f00 */
[----:B------:R-:W-:Y:S02]  /*07d0*/  ULOP3.LUT UR5, UR20, 0x1, URZ, 0xc0, !UPT ;  /* 0x0000000114057892 */ /* 0x000fe4000f8ec0ff */
[----:B------:R-:W-:Y:S02]  /*07e0*/  MOV R15, UR20 ;  /* 0x00000014000f7c02 */ /* 0x000fe40008000f00 */
[----:B------:R-:W-:Y:S01]  /*07f0*/  UISETP.NE.U32.AND UP1, UPT, UR5, 0x1, UPT ;  /* 0x000000010500788c */ /* 0x000fe2000bf25070 */
[----:B------:R-:W-:-:S04]  /*0800*/  PLOP3.LUT P1, PT, PT, PT, UP0, 0x80, 0x8 ;  /* 0x000000000008781c */ /* 0x000fc80003f2f008 */
[----:B------:R-:W1:Y:S01]  /*0810*/  @UP0 LDCU.128 UR8, c[0x0][0x380] ;  /* 0x00007000ff0807ac */ /* 0x000e620008000c00 */
[----:B------:R-:W-:Y:S01]  /*0820*/  PLOP3.LUT P0, PT, PT, PT, UP1, 0x80, 0x8 ;  /* 0x000000000008781c */ /* 0x000fe20003f0f018 */
[----:B------:R-:W2:Y:S04]  /*0830*/  @UP0 LDCU.64 UR6, c[0x0][0x380] ;  /* 0x00007000ff0607ac */ /* 0x000ea80008000a00 */
[----:B------:R-:W3:Y:S03]  /*0840*/  @!UP1 LDCU.128 UR12, c[0x0][0x380] ;  /* 0x00007000ff0c97ac */ /* 0x000ee60008000c00 */
[C---:B------:R-:W-:Y:S02]  /*0850*/  @P1 IADD3 R3, PT, PT, R13.reuse, UR4, RZ ;  /* 0x000000040d031c10 */ /* 0x040fe4000fffe0ff */
[----:B------:R-:W-:Y:S01]  /*0860*/  @P1 IADD3 R6, P2, PT, R13, UR4, RZ ;  /* 0x000000040d061c10 */ /* 0x000fe2000ff5e0ff */
[----:B------:R-:W-:Y:S01]  /*0870*/  @UP0 UIADD3 UR4, UPT, UPT, UR4, 0x2, URZ ;  /* 0x0000000204040890 */ /* 0x000fe2000fffe0ff */
[----:B-1----:R-:W-:Y:S01]  /*0880*/  MOV R11, UR9 ;  /* 0x00000009000b7c02 */ /* 0x002fe20008000f00 */
[----:B------:R-:W-:Y:S01]  /*0890*/  IMAD.U32 R10, RZ, RZ, UR8 ;  /* 0x00000008ff0a7e24 */ /* 0x000fe2000f8e00ff */
[----:B------:R-:W-:-:S02]  /*08a0*/  MOV R4, UR10 ;  /* 0x0000000a00047c02 */ /* 0x000fc40008000f00 */
[----:B------:R-:W-:Y:S01]  /*08b0*/  MOV R5, UR11 ;  /* 0x0000000b00057c02 */ /* 0x000fe20008000f00 */
[----:B------:R-:W-:-:S04]  /*08c0*/  @P1 IMAD.WIDE.U32 R10, R3, 0x4, R10 ;  /* 0x00000004030a1825 */ /* 0x000fc800078e000a */
[----:B------:R-:W-:Y:S01]  /*08d0*/  @P1 IMAD R3, R7, UR20, R0 ;  /* 0x0000001407031c24 */ /* 0x000fe2000f8e0200 */
[----:B------:R-:W-:Y:S01]  /*08e0*/  @P1 IADD3.X R7, PT, PT, RZ, RZ, RZ, P2, !PT ;  /* 0x000000ffff071210 */ /* 0x000fe200017fe4ff */
[----:B------:R-:W-:Y:S01]  /*08f0*/  IMAD.U32 R19, RZ, RZ, UR4 ;  /* 0x00000004ff137e24 */ /* 0x000fe2000f8e00ff */
[C---:B--2---:R-:W-:Y:S01]  /*0900*/  @P1 LEA R2, P2, R6.reuse, UR6, 0x2 ;  /* 0x0000000606021c11 */ /* 0x044fe2000f8410ff */
[----:B------:R-:W-:Y:S01]  /*0910*/  @P1 IMAD.WIDE R4, R3, 0x4, R4 ;  /* 0x0000000403041825 */ /* 0x000fe200078e0204 */
[----:B------:R-:W-:Y:S01]  /*0920*/  @!P0 IADD3 R17, PT, PT, R13, UR4, RZ ;  /* 0x000000040d118c10 */ /* 0x000fe2000fffe0ff */
[----:B0-----:R-:W2:Y:S01]  /*0930*/  @P1 LDG.E R11, desc[UR18][R10.64] ;  /* 0x000000120a0b1981 */ /* 0x001ea2000c1e1900 */
[----:B------:R-:W-:Y:S01]  /*0940*/  @P1 LEA.HI.X R3, R6, UR7, R7, 0x2, P2 ;  /* 0x0000000706031c11 */ /* 0x000fe200090f1407 */
[----:B------:R-:W-:Y:S01]  /*0950*/  @!P0 IMAD R19, R19, UR20, R0 ;  /* 0x0000001413138c24 */ /* 0x000fe2000f8e0200 */
[----:B---3--:R-:W-:Y:S01]  /*0960*/  MOV R6, UR12 ;  /* 0x0000000c00067c02 */ /* 0x008fe20008000f00 */
[----:B------:R-:W-:Y:S01]  /*0970*/  @P1 IMAD.WIDE R14, R15, 0x4, R4 ;  /* 0x000000040f0e1825 */ /* 0x000fe200078e0204 */
[----:B------:R-:W-:Y:S01]  /*0980*/  MOV R7, UR13 ;  /* 0x0000000d00077c02 */ /* 0x000fe20008000f00 */
[----:B------:R-:W2:Y:S01]  /*0990*/  @P1 LDG.E R4, desc[UR18][R4.64] ;  /* 0x0000001204041981 */ /* 0x000ea2000c1e1900 */
[----:B------:R-:W-:-:S02]  /*09a0*/  MOV R8, UR14 ;  /* 0x0000000e00087c02 */ /* 0x000fc40008000f00 */
[----:B------:R-:W-:Y:S01]  /*09b0*/  MOV R9, UR15 ;  /* 0x0000000f00097c02 */ /* 0x000fe20008000f00 */
[----:B------:R-:W-:Y:S01]  /*09c0*/  @!P0 IMAD.WIDE.U32 R6, R17, 0x4, R6 ;  /* 0x0000000411068825 */ /* 0x000fe200078e0006 */
[----:B------:R-:W3:Y:S03]  /*09d0*/  @P1 LDG.E R14, desc[UR18][R14.64] ;  /* 0x000000120e0e1981 */ /* 0x000ee6000c1e1900 */
[----:B------:R-:W-:Y:S01]  /*09e0*/  @!P0 IMAD.WIDE R8, R19, 0x4, R8 ;  /* 0x0000000413088825 */ /* 0x000fe200078e0208 */
[----:B------:R-:W3:Y:S04]  /*09f0*/  @P1 LDG.E R2, desc[UR18][R2.64+0x4] ;  /* 0x0000041202021981 */ /* 0x000ee8000c1e1900 */
[----:B------:R-:W4:Y:S04]  /*0a00*/  @!P0 LDG.E R7, desc[UR18][R6.64] ;  /* 0x0000001206078981 */ /* 0x000f28000c1e1900 */
[----:B------:R-:W4:Y:S01]  /*0a10*/  @!P0 LDG.E R8, desc[UR18][R8.64] ;  /* 0x0000001208088981 */ /* 0x000f22000c1e1900 */
[----:B--2---:R-:W-:-:S04]  /*0a20*/  @P1 FFMA R11, R11, R4, R12 ;  /* 0x000000040b0b1223 */ /* 0x004fc8000000000c */
[----:B---3--:R-:W-:-:S04]  /*0a30*/  @P1 FFMA R12, R2, R14, R11 ;  /* 0x0000000e020c1223 */ /* 0x008fc8000000000b */
[----:B----4-:R-:W-:-:S07]  /*0a40*/  @!P0 FFMA R12, R7, R8, R12 ;  /* 0x00000008070c8223 */ /* 0x010fce000000000c */
.L_x_2:
[----:B------:R-:W1:Y:S01]  /*0a50*/  LDC.64 R2, c[0x0][0x390] ;  /* 0x0000e400ff027b82 */ /* 0x000e620000000a00 */
[----:B------:R-:W-:-:S05]  /*0a60*/  IADD3 R13, PT, PT, R0, R13, RZ ;  /* 0x0000000d000d7210 */ /* 0x000fca0007ffe0ff */
[----:B-1----:R-:W-:-:S05]  /*0a70*/  IMAD.WIDE R2, R13, 0x4, R2 ;  /* 0x000000040d027825 */ /* 0x002fca00078e0202 */
[----:B0-----:R-:W-:Y:S01]  /*0a80*/  STG.E desc[UR18][R2.64], R12 ;  /* 0x0000000c02007986 */ /* 0x001fe2000c101912 */
[----:B------:R-:W-:Y:S05]  /*0a90*/  EXIT ;  /* 0x000000000000794d */ /* 0x000fea0003800000 */
.L_x_4:
[----:B------:R-:W-:-:S00]  /*0aa0*/  BRA `(.L_x_4) ;  /* 0xfffffffc00fc7947 */ /* 0x000fc0000383ffff */
[----:B------:R-:W-:-:S00]  /*0ab0*/  NOP ;  /* 0x0000000000007918 */ /* 0x000fc00000000000 */
        /* <DEDUP_REMOVED lines=12> */
.L_x_5:


//--------------------- .nv.shared.reserved.0     --------------------------
	.section	.nv.shared.reserved.0,"aw",@nobits
	.weak		__nv_reservedSMEM_offset_0_alias
	.size		__nv_reservedSMEM_offset_0_alias, 0, 64
	.other		__nv_reservedSMEM_offset_0_alias,@"STO_CUDA_RESERVED_SHARED STV_DEFAULT"
__nv_reservedSMEM_offset_0_alias:
	.zero		0
	.zero		64


//--------------------- .nv.constant0._Z15MatrixMulKernelPKfS0_Pfi --------------------------
	.section	.nv.constant0._Z15MatrixMulKernelPKfS0_Pfi,"a",@progbits
	.sectionflags	@""
	.align	4
.nv.constant0._Z15MatrixMulKernelPKfS0_Pfi:
	.zero		924


//--------------------- SYMBOLS --------------------------

	.type		.nv.reservedSmem.offset0,@object
	.size		.nv.reservedSmem.offset0,0x4
